	.headerflags	@"EF_CUDA_TEXMODE_UNIFIED EF_CUDA_64BIT_ADDRESS EF_CUDA_ACCELERATORS EF_CUDA_SM90 EF_CUDA_VIRTUAL_SM(EF_CUDA_SM90)"
	.elftype	@"ET_EXEC"


//--------------------- .nv.info                  --------------------------
	.section	.nv.info,"",@"SHT_CUDA_INFO"
	.align	4


	//----- nvinfo : EIATTR_REGCOUNT
	.align		4
        /*0000*/ 	.byte	0x04, 0x2f
        /*0002*/ 	.short	(.L_1 - .L_0)
	.align		4
.L_0:
        /*0004*/ 	.word	index@(triton_poi_fused_max_pool2d_with_indices_22)
        /*0008*/ 	.word	0x0000001a


	//----- nvinfo : EIATTR_MIN_STACK_SIZE
	.align		4
.L_1:
        /*000c*/ 	.byte	0x04, 0x12
        /*000e*/ 	.short	(.L_3 - .L_2)
	.align		4
.L_2:
        /*0010*/ 	.word	index@(triton_poi_fused_max_pool2d_with_indices_22)
        /*0014*/ 	.word	0x00000000


	//----- nvinfo : EIATTR_FRAME_SIZE
	.align		4
.L_3:
        /*0018*/ 	.byte	0x04, 0x11
        /*001a*/ 	.short	(.L_5 - .L_4)
	.align		4
.L_4:
        /*001c*/ 	.word	index@(triton_poi_fused_max_pool2d_with_indices_22)
        /*0020*/ 	.word	0x00000000


	//----- nvinfo : EIATTR_MIN_STACK_SIZE
	.align		4
.L_5:
        /*0024*/ 	.byte	0x04, 0x12
        /*0026*/ 	.short	(.L_7 - .L_6)
	.align		4
.L_6:
        /*0028*/ 	.word	index@(triton_poi_fused_max_pool2d_with_indices_22)
        /*002c*/ 	.word	0x00000000
.L_7:


//--------------------- .nv.info.triton_poi_fused_max_pool2d_with_indices_22 --------------------------
	.section	.nv.info.triton_poi_fused_max_pool2d_with_indices_22,"",@"SHT_CUDA_INFO"
	.sectionflags	@""
	.align	4


	//----- nvinfo : EIATTR_CUDA_API_VERSION
	.align		4
        /*0000*/ 	.byte	0x04, 0x37
        /*0002*/ 	.short	(.L_9 - .L_8)
.L_8:
        /*0004*/ 	.word	0x0000007c


	//----- nvinfo : EIATTR_KPARAM_INFO
	.align		4
.L_9:
        /*0008*/ 	.byte	0x04, 0x17
        /*000a*/ 	.short	(.L_11 - .L_10)
.L_10:
        /*000c*/ 	.word	0x00000000
        /*0010*/ 	.short	0x0003
        /*0012*/ 	.short	0x0018
        /*0014*/ 	.byte	0x00, 0xf0, 0x11, 0x00


	//----- nvinfo : EIATTR_KPARAM_INFO
	.align		4
.L_11:
        /*0018*/ 	.byte	0x04, 0x17
        /*001a*/ 	.short	(.L_13 - .L_12)
.L_12:
        /*001c*/ 	.word	0x00000000
        /*0020*/ 	.short	0x0002
        /*0022*/ 	.short	0x0010
        /*0024*/ 	.byte	0x00, 0xf4, 0x21, 0x00


	//----- nvinfo : EIATTR_KPARAM_INFO
	.align		4
.L_13:
        /*0028*/ 	.byte	0x04, 0x17
        /*002a*/ 	.short	(.L_15 - .L_14)
.L_14:
        /*002c*/ 	.word	0x00000000
        /*0030*/ 	.short	0x0001
        /*0032*/ 	.short	0x0008
        /*0034*/ 	.byte	0x00, 0xf4, 0x21, 0x00


	//----- nvinfo : EIATTR_KPARAM_INFO
	.align		4
.L_15:
        /*0038*/ 	.byte	0x04, 0x17
        /*003a*/ 	.short	(.L_17 - .L_16)
.L_16:
        /*003c*/ 	.word	0x00000000
        /*0040*/ 	.short	0x0000
        /*0042*/ 	.short	0x0000
        /*0044*/ 	.byte	0x00, 0xf4, 0x21, 0x00


	//----- nvinfo : EIATTR_SPARSE_MMA_MASK
	.align		4
.L_17:
        /*0048*/ 	.byte	0x03, 0x50
        /*004a*/ 	.short	0x0000


	//----- nvinfo : EIATTR_MAXREG_COUNT
	.align		4
        /*004c*/ 	.byte	0x03, 0x1b
        /*004e*/ 	.short	0x00ff


	//----- nvinfo : EIATTR_EXIT_INSTR_OFFSETS
	.align		4
        /*0050*/ 	.byte	0x04, 0x1c
        /*0052*/ 	.short	(.L_19 - .L_18)


	//   ....[0]....
.L_18:
        /*0054*/ 	.word	0x00000ab0


	//----- nvinfo : EIATTR_REQNTID
	.align		4
.L_19:
        /*0058*/ 	.byte	0x04, 0x10
        /*005a*/ 	.short	(.L_21 - .L_20)
.L_20:
        /*005c*/ 	.word	0x00000080
        /*0060*/ 	.word	0x00000001
        /*0064*/ 	.word	0x00000001


	//----- nvinfo : EIATTR_CBANK_PARAM_SIZE
	.align		4
.L_21:
        /*0068*/ 	.byte	0x03, 0x19
        /*006a*/ 	.short	0x001c


	//----- nvinfo : EIATTR_PARAM_CBANK
	.align		4
        /*006c*/ 	.byte	0x04, 0x0a
        /*006e*/ 	.short	(.L_23 - .L_22)
	.align		4
.L_22:
        /*0070*/ 	.word	index@(.nv.constant0.triton_poi_fused_max_pool2d_with_indices_22)
        /*0074*/ 	.short	0x0210
        /*0076*/ 	.short	0x001c


	//----- nvinfo : EIATTR_SW_WAR
	.align		4
.L_23:
        /*0078*/ 	.byte	0x04, 0x36
        /*007a*/ 	.short	(.L_25 - .L_24)
.L_24:
        /*007c*/ 	.word	0x00000008
.L_25:


//--------------------- .nv.callgraph             --------------------------
	.section	.nv.callgraph,"",@"SHT_CUDA_CALLGRAPH"
	.align	4
	.sectionentsize	8
	.align		4
        /*0000*/ 	.word	0x00000000
	.align		4
        /*0004*/ 	.word	0xffffffff
	.align		4
        /*0008*/ 	.word	0x00000000
	.align		4
        /*000c*/ 	.word	0xfffffffe
	.align		4
        /*0010*/ 	.word	0x00000000
	.align		4
        /*0014*/ 	.word	0xfffffffd
	.align		4
        /*0018*/ 	.word	0x00000000
	.align		4
        /*001c*/ 	.word	0xfffffffc


//--------------------- .text.triton_poi_fused_max_pool2d_with_indices_22 --------------------------
	.section	.text.triton_poi_fused_max_pool2d_with_indices_22,"ax",@progbits
	.align	128
        .global         triton_poi_fused_max_pool2d_with_indices_22
        .type           triton_poi_fused_max_pool2d_with_indices_22,@function
        .size           triton_poi_fused_max_pool2d_with_indices_22,(.L_x_1 - triton_poi_fused_max_pool2d_with_indices_22)
        .other          triton_poi_fused_max_pool2d_with_indices_22,@"STO_CUDA_ENTRY STV_DEFAULT"
triton_poi_fused_max_pool2d_with_indices_22:
.text.triton_poi_fused_max_pool2d_with_indices_22:
[----:B------:R-:W-:Y:S01]  /*0000*/  LDC R1, c[0x0][0x28] ;  /* 0x00000a00ff017b82 */ /* 0x000fe20000000800 */
[----:B------:R-:W1:Y:S01]  /*0010*/  S2R R0, SR_TID.X ;  /* 0x0000000000007919 */ /* 0x000e620000002100 */
[----:B------:R-:W-:Y:S02]  /*0020*/  CS2R R8, SRZ ;  /* 0x0000000000087805 */ /* 0x000fe4000001ff00 */
[----:B------:R-:W-:Y:S01]  /*0030*/  CS2R R10, SRZ ;  /* 0x00000000000a7805 */ /* 0x000fe2000001ff00 */
[----:B------:R-:W-:Y:S01]  /*0040*/  ULDC.64 UR4, c[0x0][0x208] ;  /* 0x0000820000047ab9 */ /* 0x000fe20000000a00 */
[----:B------:R-:W2:Y:S01]  /*0050*/  S2R R3, SR_CTAID.X ;  /* 0x0000000000037919 */ /* 0x000ea20000002500 */
[----:B------:R-:W-:Y:S02]  /*0060*/  CS2R R12, SRZ ;  /* 0x00000000000c7805 */ /* 0x000fe4000001ff00 */
[----:B------:R-:W-:Y:S01]  /*0070*/  CS2R R14, SRZ ;  /* 0x00000000000e7805 */ /* 0x000fe2000001ff00 */
[----:B------:R-:W-:Y:S01]  /*0080*/  ULDC.64 UR6, c[0x0][0x220] ;  /* 0x0000880000067ab9 */ /* 0x000fe20000000a00 */
[----:B-1----:R-:W-:-:S05]  /*0090*/  IMAD.SHL.U32 R0, R0, 0x2, RZ ;  /* 0x0000000200007824 */ /* 0x002fca00078e00ff */
[----:B------:R-:W-:-:S05]  /*00a0*/  LOP3.LUT R0, R0, 0xfe, RZ, 0xc0, !PT ;  /* 0x000000fe00007812 */ /* 0x000fca00078ec0ff */
[----:B--2---:R-:W-:-:S04]  /*00b0*/  IMAD R0, R3, 0x100, R0 ;  /* 0x0000010003007824 */ /* 0x004fc800078e0200 */
[----:B------:R-:W-:-:S05]  /*00c0*/  IMAD.HI R2, R0, 0x2aaaaaab, RZ ;  /* 0x2aaaaaab00027827 */ /* 0x000fca00078e02ff */
[----:B------:R-:W-:-:S04]  /*00d0*/  SHF.R.U32.HI R3, RZ, 0x1f, R2 ;  /* 0x0000001fff037819 */ /* 0x000fc80000011602 */
[CC--:B------:R-:W-:Y:S02]  /*00e0*/  LEA.HI.SX32 R5, R2.reuse, R3.reuse, 0x1b ;  /* 0x0000000302057211 */ /* 0x0c0fe400078fdaff */
[----:B------:R-:W-:Y:S02]  /*00f0*/  LEA.HI.SX32 R4, R2, R3, 0x18 ;  /* 0x0000000302047211 */ /* 0x000fe400078fc2ff */
[----:B------:R-:W-:Y:S01]  /*0100*/  LEA.HI R6, R5, R5, RZ, 0x3 ;  /* 0x0000000505067211 */ /* 0x000fe200078f18ff */
[----:B------:R-:W1:Y:S01]  /*0110*/  LDC.64 R2, c[0x0][0x210] ;  /* 0x00008400ff027b82 */ /* 0x000e620000000a00 */
[----:B------:R-:W-:Y:S02]  /*0120*/  LEA.HI R7, R4, R4, RZ, 0x3 ;  /* 0x0000000404077211 */ /* 0x000fe400078f18ff */
[----:B------:R-:W-:Y:S02]  /*0130*/  LOP3.LUT R6, R6, 0xfffffff8, RZ, 0xc0, !PT ;  /* 0xfffffff806067812 */ /* 0x000fe400078ec0ff */
[----:B------:R-:W-:-:S03]  /*0140*/  LOP3.LUT R7, R7, 0xfffffff8, RZ, 0xc0, !PT ;  /* 0xfffffff807077812 */ /* 0x000fc600078ec0ff */
[C---:B------:R-:W-:Y:S02]  /*0150*/  IMAD.IADD R6, R5.reuse, 0x1, -R6 ;  /* 0x0000000105067824 */ /* 0x040fe400078e0a06 */
[----:B------:R-:W-:Y:S02]  /*0160*/  IMAD R5, R5, -0xc0, R0 ;  /* 0xffffff4005057824 */ /* 0x000fe400078e0200 */
[C---:B------:R-:W-:Y:S02]  /*0170*/  IMAD.IADD R7, R4.reuse, 0x1, -R7 ;  /* 0x0000000104077824 */ /* 0x040fe400078e0a07 */
[----:B------:R-:W-:-:S03]  /*0180*/  IMAD R5, R4, 0x1800, R5 ;  /* 0x0000180004057824 */ /* 0x000fc600078e0205 */
[----:B------:R-:W-:Y:S01]  /*0190*/  LOP3.LUT R4, R7, R6, RZ, 0xfc, !PT ;  /* 0x0000000607047212 */ /* 0x000fe200078efcff */
[----:B------:R-:W-:-:S03]  /*01a0*/  IMAD R5, R6, 0x180, R5 ;  /* 0x0000018006057824 */ /* 0x000fc600078e0205 */
[----:B------:R-:W-:Y:S01]  /*01b0*/  ISETP.GT.AND P2, PT, R4, -0x1, PT ;  /* 0xffffffff0400780c */ /* 0x000fe20003f44270 */
[----:B------:R-:W-:Y:S02]  /*01c0*/  VIADD R4, R6, 0x1 ;  /* 0x0000000106047836 */ /* 0x000fe40000000000 */
[C---:B------:R-:W-:Y:S02]  /*01d0*/  VIADD R19, R5.reuse, 0xc0 ;  /* 0x000000c005137836 */ /* 0x040fe40000000000 */
[----:B-1----:R-:W-:Y:S01]  /*01e0*/  IMAD.WIDE R16, R5, 0x4, R2 ;  /* 0x0000000405107825 */ /* 0x002fe200078e0202 */
[----:B------:R-:W-:-:S03]  /*01f0*/  ISETP.GE.U32.AND P1, PT, R4, 0x8, PT ;  /* 0x000000080400780c */ /* 0x000fc60003f26070 */
[----:B------:R-:W-:Y:S01]  /*0200*/  IMAD.WIDE R18, R19, 0x4, R2 ;  /* 0x0000000413127825 */ /* 0x000fe200078e0202 */
[----:B------:R-:W-:-:S03]  /*0210*/  ISETP.GT.AND P1, PT, R7, -0x1, !P1 ;  /* 0xffffffff0700780c */ /* 0x000fc60004f24270 */
[----:B------:R-:W2:Y:S01]  /*0220*/  @P2 LDG.E.64 R8, desc[UR4][R16.64] ;  /* 0x0000000410082981 */ /* 0x000ea2000c1e1b00 */
[----:B------:R-:W-:-:S03]  /*0230*/  VIADD R21, R5, 0x180 ;  /* 0x0000018005157836 */ /* 0x000fc60000000000 */
[----:B------:R-:W3:Y:S01]  /*0240*/  @P2 LDG.E.64 R10, desc[UR4][R18.64] ;  /* 0x00000004120a2981 */ /* 0x000ee2000c1e1b00 */
[----:B------:R-:W-:-:S05]  /*0250*/  IMAD.WIDE R20, R21, 0x4, R2 ;  /* 0x0000000415147825 */ /* 0x000fca00078e0202 */
[----:B------:R-:W4:Y:S01]  /*0260*/  @P1 LDG.E.64 R12, desc[UR4][R20.64] ;  /* 0x00000004140c1981 */ /* 0x000f22000c1e1b00 */
[----:B------:R-:W-:-:S04]  /*0270*/  VIADD R23, R5, 0xc00 ;  /* 0x00000c0005177836 */ /* 0x000fc80000000000 */
[----:B------:R-:W-:-:S05]  /*0280*/  IMAD.WIDE R22, R23, 0x4, R2 ;  /* 0x0000000417167825 */ /* 0x000fca00078e0202 */
[----:B------:R-:W5:Y:S01]  /*0290*/  @P2 LDG.E.64 R14, desc[UR4][R22.64] ;  /* 0x00000004160e2981 */ /* 0x000f62000c1e1b00 */
[----:B--2---:R-:W-:Y:S02]  /*02a0*/  SEL R17, R8, 0xff800000, P2 ;  /* 0xff80000008117807 */ /* 0x004fe40001000000 */
[----:B------:R-:W-:Y:S02]  /*02b0*/  SEL R16, R9, 0xff800000, P2 ;  /* 0xff80000009107807 */ /* 0x000fe40001000000 */
[----:B---3--:R-:W-:Y:S02]  /*02c0*/  SEL R10, R10, 0xff800000, P2 ;  /* 0xff8000000a0a7807 */ /* 0x008fe40001000000 */
[----:B------:R-:W-:Y:S02]  /*02d0*/  SEL R11, R11, 0xff800000, P2 ;  /* 0xff8000000b0b7807 */ /* 0x000fe40001000000 */
[----:B------:R-:W-:Y:S02]  /*02e0*/  FSETP.GT.AND P6, PT, R10, R17, PT ;  /* 0x000000110a00720b */ /* 0x000fe40003fc4000 */
[----:B------:R-:W-:-:S02]  /*02f0*/  FSETP.GT.AND P0, PT, R11, R16, PT ;  /* 0x000000100b00720b */ /* 0x000fc40003f04000 */
[----:B----4-:R-:W-:Y:S02]  /*0300*/  SEL R9, R12, 0xff800000, P1 ;  /* 0xff8000000c097807 */ /* 0x010fe40000800000 */
[C---:B------:R-:W-:Y:S02]  /*0310*/  FSETP.NAN.AND P3, PT, R10.reuse, R10, PT ;  /* 0x0000000a0a00720b */ /* 0x040fe40003f68000 */
[----:B------:R-:W-:Y:S02]  /*0320*/  FSETP.NAN.AND P4, PT, R9, R9, PT ;  /* 0x000000090900720b */ /* 0x000fe40003f88000 */
[----:B------:R-:W-:Y:S02]  /*0330*/  SEL R8, R13, 0xff800000, P1 ;  /* 0xff8000000d087807 */ /* 0x000fe40000800000 */
[----:B------:R-:W-:Y:S02]  /*0340*/  FSETP.NAN.AND P5, PT, R11, R11, PT ;  /* 0x0000000b0b00720b */ /* 0x000fe40003fa8000 */
[----:B------:R-:W-:-:S02]  /*0350*/  @!P6 SEL R10, R10, R17, P3 ;  /* 0x000000110a0ae207 */ /* 0x000fc40001800000 */
[----:B------:R-:W-:Y:S02]  /*0360*/  FSETP.NAN.AND P3, PT, R8, R8, PT ;  /* 0x000000080800720b */ /* 0x000fe40003f68000 */
[----:B------:R-:W-:Y:S02]  /*0370*/  @!P0 SEL R11, R11, R16, P5 ;  /* 0x000000100b0b8207 */ /* 0x000fe40002800000 */
[----:B------:R-:W-:Y:S02]  /*0380*/  FSETP.GEU.AND P5, PT, R10, R9, PT ;  /* 0x000000090a00720b */ /* 0x000fe40003fae000 */
[----:B-----5:R-:W-:Y:S02]  /*0390*/  SEL R15, R15, 0xff800000, P2 ;  /* 0xff8000000f0f7807 */ /* 0x020fe40001000000 */
[----:B------:R-:W-:Y:S02]  /*03a0*/  @!P4 SEL R9, R9, R10, !P5 ;  /* 0x0000000a0909c207 */ /* 0x000fe40006800000 */
[----:B------:R-:W-:-:S02]  /*03b0*/  FSETP.GEU.AND P4, PT, R11, R8, PT ;  /* 0x000000080b00720b */ /* 0x000fc40003f8e000 */
[----:B------:R-:W-:Y:S02]  /*03c0*/  SEL R12, R14, 0xff800000, P2 ;  /* 0xff8000000e0c7807 */ /* 0x000fe40001000000 */
[----:B------:R-:W-:Y:S01]  /*03d0*/  @!P3 SEL R8, R8, R11, !P4 ;  /* 0x0000000b0808b207 */ /* 0x000fe20006000000 */
[----:B------:R-:W-:Y:S01]  /*03e0*/  VIADD R11, R5, 0xcc0 ;  /* 0x00000cc0050b7836 */ /* 0x000fe20000000000 */
[-C--:B------:R-:W-:Y:S02]  /*03f0*/  FSETP.NAN.AND P3, PT, R15, R15.reuse, PT ;  /* 0x0000000f0f00720b */ /* 0x080fe40003f68000 */
[----:B------:R-:W-:Y:S01]  /*0400*/  P2R R19, PR, RZ, 0x10 ;  /* 0x00000010ff137803 */ /* 0x000fe20000000000 */
[----:B------:R-:W-:Y:S01]  /*0410*/  IMAD.WIDE R10, R11, 0x4, R2 ;  /* 0x000000040b0a7825 */ /* 0x000fe200078e0202 */
[----:B------:R-:W-:Y:S02]  /*0420*/  FSETP.GEU.AND P4, PT, R8, R15, PT ;  /* 0x0000000f0800720b */ /* 0x000fe40003f8e000 */
[----:B------:R-:W-:-:S02]  /*0430*/  P2R R13, PR, RZ, 0x20 ;  /* 0x00000020ff0d7803 */ /* 0x000fc40000000000 */
[----:B------:R-:W-:-:S05]  /*0440*/  P2R R21, PR, RZ, 0x10 ;  /* 0x00000010ff157803 */ /* 0x000fca0000000000 */
[----:B------:R-:W-:Y:S02]  /*0450*/  @!P3 SEL R15, R15, R8, !P4 ;  /* 0x000000080f0fb207 */ /* 0x000fe40006000000 */
[-C--:B------:R-:W-:Y:S02]  /*0460*/  FSETP.NAN.AND P3, PT, R12, R12.reuse, PT ;  /* 0x0000000c0c00720b */ /* 0x080fe40003f68000 */
[----:B------:R-:W-:-:S04]  /*0470*/  FSETP.GEU.AND P4, PT, R9, R12, PT ;  /* 0x0000000c0900720b */ /* 0x000fc80003f8e000 */
[----:B------:R-:W-:-:S07]  /*0480*/  P2R R14, PR, RZ, 0x10 ;  /* 0x00000010ff0e7803 */ /* 0x000fce0000000000 */
[----:B------:R-:W-:Y:S02]  /*0490*/  @!P3 SEL R12, R12, R9, !P4 ;  /* 0x000000090c0cb207 */ /* 0x000fe40006000000 */
[----:B------:R-:W-:-:S06]  /*04a0*/  CS2R R8, SRZ ;  /* 0x0000000000087805 */ /* 0x000fcc000001ff00 */
[----:B------:R-:W2:Y:S02]  /*04b0*/  @P2 LDG.E.64 R8, desc[UR4][R10.64] ;  /* 0x000000040a082981 */ /* 0x000ea4000c1e1b00 */
[----:B--2---:R-:W-:Y:S02]  /*04c0*/  SEL R17, R8, 0xff800000, P2 ;  /* 0xff80000008117807 */ /* 0x004fe40001000000 */
[----:B------:R-:W-:Y:S02]  /*04d0*/  SEL R20, R9, 0xff800000, P2 ;  /* 0xff80000009147807 */ /* 0x000fe40001000000 */
[----:B------:R-:W-:Y:S02]  /*04e0*/  CS2R R8, SRZ ;  /* 0x0000000000087805 */ /* 0x000fe4000001ff00 */
[-C--:B------:R-:W-:Y:S02]  /*04f0*/  FSETP.NAN.AND P2, PT, R17, R17.reuse, PT ;  /* 0x000000111100720b */ /* 0x080fe40003f48000 */
[----:B------:R-:W-:-:S02]  /*0500*/  FSETP.GEU.AND P4, PT, R12, R17, PT ;  /* 0x000000110c00720b */ /* 0x000fc40003f8e000 */
[----:B------:R-:W-:Y:S02]  /*0510*/  FSETP.GEU.AND P5, PT, R15, R20, PT ;  /* 0x000000140f00720b */ /* 0x000fe40003fae000 */
[----:B------:R-:W-:Y:S02]  /*0520*/  P2R R16, PR, RZ, 0x10 ;  /* 0x00000010ff107803 */ /* 0x000fe40000000000 */
[----:B------:R-:W-:-:S05]  /*0530*/  P2R R18, PR, RZ, 0x20 ;  /* 0x00000020ff127803 */ /* 0x000fca0000000000 */
[----:B------:R-:W-:Y:S02]  /*0540*/  @!P2 SEL R17, R17, R12, !P4 ;  /* 0x0000000c1111a207 */ /* 0x000fe40006000000 */
[----:B------:R-:W-:Y:S02]  /*0550*/  FSETP.NAN.AND P2, PT, R20, R20, PT ;  /* 0x000000141400720b */ /* 0x000fe40003f48000 */
[----:B------:R-:W-:-:S11]  /*0560*/  ISETP.NE.AND P4, PT, R21, RZ, PT ;  /* 0x000000ff1500720c */ /* 0x000fd60003f85270 */
[----:B------:R-:W-:Y:S02]  /*0570*/  @!P2 SEL R20, R20, R15, !P5 ;  /* 0x0000000f1414a207 */ /* 0x000fe40006800000 */
[----:B------:R-:W-:Y:S02]  /*0580*/  P2R R15, PR, RZ, 0x10 ;  /* 0x00000010ff0f7803 */ /* 0x000fe40000000000 */
[----:B------:R-:W-:Y:S01]  /*0590*/  ISETP.NE.AND P4, PT, R19, RZ, PT ;  /* 0x000000ff1300720c */ /* 0x000fe20003f85270 */
[----:B------:R-:W-:-:S04]  /*05a0*/  VIADD R19, R5, 0xd80 ;  /* 0x00000d8005137836 */ /* 0x000fc80000000000 */
[----:B------:R-:W-:-:S05]  /*05b0*/  IMAD.WIDE R10, R19, 0x4, R2 ;  /* 0x00000004130a7825 */ /* 0x000fca00078e0202 */
[----:B------:R1:W2:Y:S02]  /*05c0*/  @P1 LDG.E.64 R8, desc[UR4][R10.64] ;  /* 0x000000040a081981 */ /* 0x0002a4000c1e1b00 */
[----:B-1----:R-:W-:-:S04]  /*05d0*/  VIADD R11, R5, 0x1800 ;  /* 0x00001800050b7836 */ /* 0x002fc80000000000 */
[----:B------:R-:W-:Y:S01]  /*05e0*/  IMAD.WIDE R10, R11, 0x4, R2 ;  /* 0x000000040b0a7825 */ /* 0x000fe200078e0202 */
[----:B--2---:R-:W-:-:S03]  /*05f0*/  SEL R19, R9, 0xff800000, P1 ;  /* 0xff80000009137807 */ /* 0x004fc60000800000 */
[----:B------:R-:W-:Y:S01]  /*0600*/  VIADD R9, R7, 0x1 ;  /* 0x0000000107097836 */ /* 0x000fe20000000000 */
[----:B------:R-:W-:Y:S02]  /*0610*/  SEL R12, R8, 0xff800000, P1 ;  /* 0xff800000080c7807 */ /* 0x000fe40000800000 */
[-C--:B------:R-:W-:Y:S02]  /*0620*/  FSETP.NAN.AND P1, PT, R19, R19.reuse, PT ;  /* 0x000000131300720b */ /* 0x080fe40003f28000 */
[----:B------:R-:W-:-:S11]  /*0630*/  FSETP.GEU.AND P3, PT, R20, R19, PT ;  /* 0x000000131400720b */ /* 0x000fd60003f6e000 */
[----:B------:R-:W-:Y:S02]  /*0640*/  @!P1 SEL R19, R19, R20, !P3 ;  /* 0x0000001413139207 */ /* 0x000fe40005800000 */
[----:B------:R-:W-:Y:S02]  /*0650*/  SEL R20, RZ, 0x1, !P0 ;  /* 0x00000001ff147807 */ /* 0x000fe40004000000 */
[-C--:B------:R-:W-:Y:S02]  /*0660*/  FSETP.NAN.AND P0, PT, R12, R12.reuse, PT ;  /* 0x0000000c0c00720b */ /* 0x080fe40003f08000 */
[----:B------:R-:W-:-:S11]  /*0670*/  FSETP.GEU.AND P1, PT, R17, R12, PT ;  /* 0x0000000c1100720b */ /* 0x000fd60003f2e000 */
[----:B------:R-:W-:Y:S02]  /*0680*/  @!P0 SEL R12, R12, R17, !P1 ;  /* 0x000000110c0c8207 */ /* 0x000fe40004800000 */
[----:B------:R-:W-:-:S04]  /*0690*/  ISETP.GE.U32.AND P0, PT, R9, 0x8, PT ;  /* 0x000000080900780c */ /* 0x000fc80003f06070 */
[----:B------:R-:W-:Y:S02]  /*06a0*/  ISETP.GT.AND P0, PT, R6, -0x1, !P0 ;  /* 0xffffffff0600780c */ /* 0x000fe40004704270 */
[----:B------:R-:W-:-:S11]  /*06b0*/  CS2R R6, SRZ ;  /* 0x0000000000067805 */ /* 0x000fd6000001ff00 */
[----:B------:R-:W2:Y:S01]  /*06c0*/  @P0 LDG.E.64 R6, desc[UR4][R10.64] ;  /* 0x000000040a060981 */ /* 0x000ea2000c1e1b00 */
[----:B------:R-:W-:Y:S02]  /*06d0*/  LOP3.LUT R4, R9, R4, RZ, 0xfc, !PT ;  /* 0x0000000409047212 */ /* 0x000fe400078efcff */
[----:B------:R-:W-:Y:S02]  /*06e0*/  SEL R20, R20, 0x2, P4 ;  /* 0x0000000214147807 */ /* 0x000fe40002000000 */
[----:B--2---:R-:W-:Y:S02]  /*06f0*/  SEL R8, R6, 0xff800000, P0 ;  /* 0xff80000006087807 */ /* 0x004fe40000000000 */
[----:B------:R-:W-:Y:S02]  /*0700*/  SEL R17, R7, 0xff800000, P0 ;  /* 0xff80000007117807 */ /* 0x000fe40000000000 */
[-C--:B------:R-:W-:Y:S02]  /*0710*/  FSETP.NAN.AND P5, PT, R8, R8.reuse, PT ;  /* 0x000000080800720b */ /* 0x080fe40003fa8000 */
[----:B------:R-:W-:-:S02]  /*0720*/  FSETP.GEU.AND P2, PT, R12, R8, PT ;  /* 0x000000080c00720b */ /* 0x000fc40003f4e000 */
[----:B------:R-:W-:Y:S02]  /*0730*/  SEL R6, RZ, 0x1, !P6 ;  /* 0x00000001ff067807 */ /* 0x000fe40007000000 */
[----:B------:R-:W-:-:S07]  /*0740*/  FSETP.GEU.AND P6, PT, R19, R17, PT ;  /* 0x000000111300720b */ /* 0x000fce0003fce000 */
[----:B------:R-:W-:Y:S02]  /*0750*/  @!P5 SEL R8, R8, R12, !P2 ;  /* 0x0000000c0808d207 */ /* 0x000fe40005000000 */
[----:B------:R-:W-:-:S13]  /*0760*/  FSETP.NAN.AND P5, PT, R17, R17, PT ;  /* 0x000000111100720b */ /* 0x000fda0003fa8000 */
[----:B------:R-:W-:Y:S02]  /*0770*/  @!P5 SEL R17, R17, R19, !P6 ;  /* 0x000000131111d207 */ /* 0x000fe40007000000 */
[----:B------:R-:W-:Y:S01]  /*0780*/  ISETP.NE.AND P5, PT, R13, RZ, PT ;  /* 0x000000ff0d00720c */ /* 0x000fe20003fa5270 */
[----:B------:R-:W-:-:S03]  /*0790*/  VIADD R13, R5, 0x18c0 ;  /* 0x000018c0050d7836 */ /* 0x000fc60000000000 */
[----:B------:R-:W-:Y:S02]  /*07a0*/  SEL R19, R6, 0x2, P5 ;  /* 0x0000000206137807 */ /* 0x000fe40002800000 */
[----:B------:R-:W-:Y:S01]  /*07b0*/  CS2R R6, SRZ ;  /* 0x0000000000067805 */ /* 0x000fe2000001ff00 */
[----:B------:R-:W-:-:S05]  /*07c0*/  IMAD.WIDE R12, R13, 0x4, R2 ;  /* 0x000000040d0c7825 */ /* 0x000fca00078e0202 */
[----:B------:R1:W2:Y:S02]  /*07d0*/  @P0 LDG.E.64 R6, desc[UR4][R12.64] ;  /* 0x000000040c060981 */ /* 0x0002a4000c1e1b00 */
[----:B-1----:R-:W-:-:S04]  /*07e0*/  VIADD R13, R5, 0x1980 ;  /* 0x00001980050d7836 */ /* 0x002fc80000000000 */
[----:B------:R-:W-:Y:S02]  /*07f0*/  IMAD.WIDE R12, R13, 0x4, R2 ;  /* 0x000000040d0c7825 */ /* 0x000fe400078e0202 */
[----:B------:R-:W1:Y:S01]  /*0800*/  LDC.64 R2, c[0x0][0x218] ;  /* 0x00008600ff027b82 */ /* 0x000e620000000a00 */
[----:B--2---:R-:W-:Y:S02]  /*0810*/  SEL R10, R7, 0xff800000, P0 ;  /* 0xff800000070a7807 */ /* 0x004fe40000000000 */
[----:B------:R-:W-:Y:S02]  /*0820*/  SEL R7, R6, 0xff800000, P0 ;  /* 0xff80000006077807 */ /* 0x000fe40000000000 */
[----:B------:R-:W-:Y:S02]  /*0830*/  ISETP.NE.AND P0, PT, R14, RZ, PT ;  /* 0x000000ff0e00720c */ /* 0x000fe40003f05270 */
[----:B------:R-:W-:Y:S02]  /*0840*/  FSETP.NAN.AND P4, PT, R10, R10, PT ;  /* 0x0000000a0a00720b */ /* 0x000fe40003f88000 */
[----:B------:R-:W-:-:S02]  /*0850*/  SEL R19, R19, 0x3, P0 ;  /* 0x0000000313137807 */ /* 0x000fc40000000000 */
[----:B------:R-:W-:Y:S02]  /*0860*/  ISETP.GE.U32.AND P0, PT, R4, 0x8, PT ;  /* 0x000000080400780c */ /* 0x000fe40003f06070 */
[----:B------:R-:W-:Y:S02]  /*0870*/  CS2R R4, SRZ ;  /* 0x0000000000047805 */ /* 0x000fe4000001ff00 */
[----:B------:R-:W-:-:S05]  /*0880*/  FSETP.GEU.AND P5, PT, R17, R10, PT ;  /* 0x0000000a1100720b */ /* 0x000fca0003fae000 */
[----:B------:R-:W-:Y:S02]  /*0890*/  @!P4 SEL R10, R10, R17, !P5 ;  /* 0x000000110a0ac207 */ /* 0x000fe40006800000 */
[----:B------:R-:W-:Y:S02]  /*08a0*/  ISETP.NE.AND P4, PT, R15, RZ, PT ;  /* 0x000000ff0f00720c */ /* 0x000fe40003f85270 */
[----:B------:R-:W2:Y:S02]  /*08b0*/  @!P0 LDG.E.64 R4, desc[UR4][R12.64] ;  /* 0x000000040c048981 */ /* 0x000ea4000c1e1b00 */
[----:B------:R-:W-:Y:S02]  /*08c0*/  SEL R20, R20, 0x3, P4 ;  /* 0x0000000314147807 */ /* 0x000fe40002000000 */
[----:B------:R-:W-:-:S04]  /*08d0*/  ISETP.NE.AND P4, PT, R16, RZ, PT ;  /* 0x000000ff1000720c */ /* 0x000fc80003f85270 */
[----:B------:R-:W-:Y:S02]  /*08e0*/  SEL R19, R19, 0x4, P4 ;  /* 0x0000000413137807 */ /* 0x000fe40002000000 */
[----:B------:R-:W-:-:S04]  /*08f0*/  ISETP.NE.AND P4, PT, R18, RZ, PT ;  /* 0x000000ff1200720c */ /* 0x000fc80003f85270 */
[----:B------:R-:W-:Y:S02]  /*0900*/  SEL R20, R20, 0x4, P4 ;  /* 0x0000000414147807 */ /* 0x000fe40002000000 */
[-C--:B------:R-:W-:Y:S02]  /*0910*/  FSETP.NAN.AND P4, PT, R7, R7.reuse, PT ;  /* 0x000000070700720b */ /* 0x080fe40003f88000 */
[----:B------:R-:W-:Y:S02]  /*0920*/  SEL R19, R19, 0x5, P1 ;  /* 0x0000000513137807 */ /* 0x000fe40000800000 */
[----:B------:R-:W-:Y:S02]  /*0930*/  FSETP.GEU.AND P1, PT, R8, R7, PT ;  /* 0x000000070800720b */ /* 0x000fe40003f2e000 */
[----:B------:R-:W-:Y:S02]  /*0940*/  SEL R20, R20, 0x5, P3 ;  /* 0x0000000514147807 */ /* 0x000fe40001800000 */
[----:B------:R-:W-:-:S05]  /*0950*/  SEL R19, R19, 0x6, P2 ;  /* 0x0000000613137807 */ /* 0x000fca0001000000 */
[----:B------:R-:W-:Y:S02]  /*0960*/  @!P4 SEL R7, R7, R8, !P1 ;  /* 0x000000080707c207 */ /* 0x000fe40004800000 */
[----:B------:R-:W-:Y:S02]  /*0970*/  SEL R20, R20, 0x6, P6 ;  /* 0x0000000614147807 */ /* 0x000fe40003000000 */
[----:B------:R-:W-:Y:S02]  /*0980*/  SEL R19, R19, 0x7, P1 ;  /* 0x0000000713137807 */ /* 0x000fe40000800000 */
[----:B------:R-:W-:Y:S02]  /*0990*/  SEL R20, R20, 0x7, P5 ;  /* 0x0000000714147807 */ /* 0x000fe40002800000 */
[----:B------:R-:W-:Y:S01]  /*09a0*/  IADD3 R8, P4, R0, UR6, RZ ;  /* 0x0000000600087c10 */ /* 0x000fe2000ff9e0ff */
[----:B-1----:R-:W-:-:S03]  /*09b0*/  IMAD.WIDE R2, R0, 0x4, R2 ;  /* 0x0000000400027825 */ /* 0x002fc600078e0202 */
[----:B------:R-:W-:Y:S02]  /*09c0*/  LEA.HI.X.SX32 R9, R0, UR7, 0x1, P4 ;  /* 0x0000000700097c11 */ /* 0x000fe4000a0f0eff */
[----:B--2---:R-:W-:Y:S02]  /*09d0*/  SEL R5, R5, 0xff800000, !P0 ;  /* 0xff80000005057807 */ /* 0x004fe40004000000 */
[----:B------:R-:W-:Y:S02]  /*09e0*/  SEL R4, R4, 0xff800000, !P0 ;  /* 0xff80000004047807 */ /* 0x000fe40004000000 */
[----:B------:R-:W-:Y:S02]  /*09f0*/  FSETP.NAN.AND P2, PT, R5, R5, PT ;  /* 0x000000050500720b */ /* 0x000fe40003f48000 */
[-C--:B------:R-:W-:Y:S02]  /*0a00*/  FSETP.NAN.AND P0, PT, R4, R4.reuse, PT ;  /* 0x000000040400720b */ /* 0x080fe40003f08000 */
[----:B------:R-:W-:-:S02]  /*0a10*/  FSETP.GEU.AND P3, PT, R7, R4, PT ;  /* 0x000000040700720b */ /* 0x000fc40003f6e000 */
[----:B------:R-:W-:Y:S02]  /*0a20*/  FSETP.GEU.AND P1, PT, R10, R5, PT ;  /* 0x000000050a00720b */ /* 0x000fe40003f2e000 */
[----:B------:R-:W-:Y:S02]  /*0a30*/  SEL R19, R19, 0x8, P3 ;  /* 0x0000000813137807 */ /* 0x000fe40001800000 */
[----:B------:R-:W-:Y:S02]  /*0a40*/  SEL R20, R20, 0x8, P1 ;  /* 0x0000000814147807 */ /* 0x000fe40000800000 */
[----:B------:R-:W-:Y:S02]  /*0a50*/  LOP3.LUT R19, R19, 0xff, RZ, 0xc0, !PT ;  /* 0x000000ff13137812 */ /* 0x000fe400078ec0ff */
[----:B------:R-:W-:Y:S02]  /*0a60*/  @!P2 SEL R5, R5, R10, !P1 ;  /* 0x0000000a0505a207 */ /* 0x000fe40004800000 */
[----:B------:R-:W-:Y:S01]  /*0a70*/  @!P0 SEL R4, R4, R7, !P3 ;  /* 0x0000000704048207 */ /* 0x000fe20005800000 */
[----:B------:R-:W-:-:S04]  /*0a80*/  IMAD R19, R20, 0x100, R19 ;  /* 0x0000010014137824 */ /* 0x000fc800078e0213 */
[----:B------:R-:W-:Y:S04]  /*0a90*/  STG.E.64 desc[UR4][R2.64], R4 ;  /* 0x0000000402007986 */ /* 0x000fe8000c101b04 */
[----:B------:R-:W-:Y:S01]  /*0aa0*/  STG.E.U16 desc[UR4][R8.64], R19 ;  /* 0x0000001308007986 */ /* 0x000fe2000c101504 */
[----:B------:R-:W-:Y:S05]  /*0ab0*/  EXIT ;  /* 0x000000000000794d */ /* 0x000fea0003800000 */
.L_x_0:
[----:B------:R-:W-:-:S00]  /*0ac0*/  BRA `(.L_x_0) ;  /* 0xfffffffc00fc7947 */ /* 0x000fc0000383ffff */
[----:B------:R-:W-:-:S00]  /*0ad0*/  NOP ;  /* 0x0000000000007918 */ /* 0x000fc00000000000 */
        /* <DEDUP_REMOVED lines=10> */
.L_x_1:


//--------------------- .nv.constant0.triton_poi_fused_max_pool2d_with_indices_22 --------------------------
	.section	.nv.constant0.triton_poi_fused_max_pool2d_with_indices_22,"a",@progbits
	.sectionflags	@""
	.align	4
.nv.constant0.triton_poi_fused_max_pool2d_with_indices_22:
	.zero		556
